	.headerflags	@"EF_CUDA_TEXMODE_UNIFIED EF_CUDA_64BIT_ADDRESS EF_CUDA_ACCELERATORS EF_CUDA_SM90 EF_CUDA_VIRTUAL_SM(EF_CUDA_SM90)"
	.elftype	@"ET_EXEC"


//--------------------- .nv.info                  --------------------------
	.section	.nv.info,"",@"SHT_CUDA_INFO"
	.align	4


	//----- nvinfo : EIATTR_REGCOUNT
	.align		4
        /*0000*/ 	.byte	0x04, 0x2f
        /*0002*/ 	.short	(.L_3 - .L_2)
	.align		4
.L_2:
        /*0004*/ 	.word	index@(triton_poi_fused__native_batch_norm_legit_no_training_convolution_hardtanh_50)
        /*0008*/ 	.word	0x0000001a


	//----- nvinfo : EIATTR_MIN_STACK_SIZE
	.align		4
.L_3:
        /*000c*/ 	.byte	0x04, 0x12
        /*000e*/ 	.short	(.L_5 - .L_4)
	.align		4
.L_4:
        /*0010*/ 	.word	index@(triton_poi_fused__native_batch_norm_legit_no_training_convolution_hardtanh_50)
        /*0014*/ 	.word	0x00000000


	//----- nvinfo : EIATTR_FRAME_SIZE
	.align		4
.L_5:
        /*0018*/ 	.byte	0x04, 0x11
        /*001a*/ 	.short	(.L_7 - .L_6)
	.align		4
.L_6:
        /*001c*/ 	.word	index@(triton_poi_fused__native_batch_norm_legit_no_training_convolution_hardtanh_50)
        /*0020*/ 	.word	0x00000000


	//----- nvinfo : EIATTR_MIN_STACK_SIZE
	.align		4
.L_7:
        /*0024*/ 	.byte	0x04, 0x12
        /*0026*/ 	.short	(.L_9 - .L_8)
	.align		4
.L_8:
        /*0028*/ 	.word	index@(triton_poi_fused__native_batch_norm_legit_no_training_convolution_hardtanh_50)
        /*002c*/ 	.word	0x00000000
.L_9:


//--------------------- .nv.info.triton_poi_fused__native_batch_norm_legit_no_training_convolution_hardtanh_50 --------------------------
	.section	.nv.info.triton_poi_fused__native_batch_norm_legit_no_training_convolution_hardtanh_50,"",@"SHT_CUDA_INFO"
	.sectionflags	@""
	.align	4


	//----- nvinfo : EIATTR_CUDA_API_VERSION
	.align		4
        /*0000*/ 	.byte	0x04, 0x37
        /*0002*/ 	.short	(.L_11 - .L_10)
.L_10:
        /*0004*/ 	.word	0x0000007c


	//----- nvinfo : EIATTR_KPARAM_INFO
	.align		4
.L_11:
        /*0008*/ 	.byte	0x04, 0x17
        /*000a*/ 	.short	(.L_13 - .L_12)
.L_12:
        /*000c*/ 	.word	0x00000000
        /*0010*/ 	.short	0x0007
        /*0012*/ 	.short	0x0038
        /*0014*/ 	.byte	0x00, 0xf0, 0x11, 0x00


	//----- nvinfo : EIATTR_KPARAM_INFO
	.align		4
.L_13:
        /*0018*/ 	.byte	0x04, 0x17
        /*001a*/ 	.short	(.L_15 - .L_14)
.L_14:
        /*001c*/ 	.word	0x00000000
        /*0020*/ 	.short	0x0006
        /*0022*/ 	.short	0x0030
        /*0024*/ 	.byte	0x00, 0xf4, 0x21, 0x00


	//----- nvinfo : EIATTR_KPARAM_INFO
	.align		4
.L_15:
        /*0028*/ 	.byte	0x04, 0x17
        /*002a*/ 	.short	(.L_17 - .L_16)
.L_16:
        /*002c*/ 	.word	0x00000000
        /*0030*/ 	.short	0x0005
        /*0032*/ 	.short	0x0028
        /*0034*/ 	.byte	0x00, 0xf4, 0x21, 0x00


	//----- nvinfo : EIATTR_KPARAM_INFO
	.align		4
.L_17:
        /*0038*/ 	.byte	0x04, 0x17
        /*003a*/ 	.short	(.L_19 - .L_18)
.L_18:
        /*003c*/ 	.word	0x00000000
        /*0040*/ 	.short	0x0004
        /*0042*/ 	.short	0x0020
        /*0044*/ 	.byte	0x00, 0xf4, 0x21, 0x00


	//----- nvinfo : EIATTR_KPARAM_INFO
	.align		4
.L_19:
        /*0048*/ 	.byte	0x04, 0x17
        /*004a*/ 	.short	(.L_21 - .L_20)
.L_20:
        /*004c*/ 	.word	0x00000000
        /*0050*/ 	.short	0x0003
        /*0052*/ 	.short	0x0018
        /*0054*/ 	.byte	0x00, 0xf4, 0x21, 0x00


	//----- nvinfo : EIATTR_KPARAM_INFO
	.align		4
.L_21:
        /*0058*/ 	.byte	0x04, 0x17
        /*005a*/ 	.short	(.L_23 - .L_22)
.L_22:
        /*005c*/ 	.word	0x00000000
        /*0060*/ 	.short	0x0002
        /*0062*/ 	.short	0x0010
        /*0064*/ 	.byte	0x00, 0xf4, 0x21, 0x00


	//----- nvinfo : EIATTR_KPARAM_INFO
	.align		4
.L_23:
        /*0068*/ 	.byte	0x04, 0x17
        /*006a*/ 	.short	(.L_25 - .L_24)
.L_24:
        /*006c*/ 	.word	0x00000000
        /*0070*/ 	.short	0x0001
        /*0072*/ 	.short	0x0008
        /*0074*/ 	.byte	0x00, 0xf4, 0x21, 0x00


	//----- nvinfo : EIATTR_KPARAM_INFO
	.align		4
.L_25:
        /*0078*/ 	.byte	0x04, 0x17
        /*007a*/ 	.short	(.L_27 - .L_26)
.L_26:
        /*007c*/ 	.word	0x00000000
        /*0080*/ 	.short	0x0000
        /*0082*/ 	.short	0x0000
        /*0084*/ 	.byte	0x00, 0xf4, 0x21, 0x00


	//----- nvinfo : EIATTR_SPARSE_MMA_MASK
	.align		4
.L_27:
        /*0088*/ 	.byte	0x03, 0x50
        /*008a*/ 	.short	0x0000


	//----- nvinfo : EIATTR_MAXREG_COUNT
	.align		4
        /*008c*/ 	.byte	0x03, 0x1b
        /*008e*/ 	.short	0x00ff


	//----- nvinfo : EIATTR_EXIT_INSTR_OFFSETS
	.align		4
        /*0090*/ 	.byte	0x04, 0x1c
        /*0092*/ 	.short	(.L_29 - .L_28)


	//   ....[0]....
.L_28:
        /*0094*/ 	.word	0x000004e0


	//   ....[1]....
        /*0098*/ 	.word	0x00000500


	//----- nvinfo : EIATTR_REQNTID
	.align		4
.L_29:
        /*009c*/ 	.byte	0x04, 0x10
        /*009e*/ 	.short	(.L_31 - .L_30)
.L_30:
        /*00a0*/ 	.word	0x00000080
        /*00a4*/ 	.word	0x00000001
        /*00a8*/ 	.word	0x00000001


	//----- nvinfo : EIATTR_CBANK_PARAM_SIZE
	.align		4
.L_31:
        /*00ac*/ 	.byte	0x03, 0x19
        /*00ae*/ 	.short	0x003c


	//----- nvinfo : EIATTR_PARAM_CBANK
	.align		4
        /*00b0*/ 	.byte	0x04, 0x0a
        /*00b2*/ 	.short	(.L_33 - .L_32)
	.align		4
.L_32:
        /*00b4*/ 	.word	index@(.nv.constant0.triton_poi_fused__native_batch_norm_legit_no_training_convolution_hardtanh_50)
        /*00b8*/ 	.short	0x0210
        /*00ba*/ 	.short	0x003c


	//----- nvinfo : EIATTR_SW_WAR
	.align		4
.L_33:
        /*00bc*/ 	.byte	0x04, 0x36
        /*00be*/ 	.short	(.L_35 - .L_34)
.L_34:
        /*00c0*/ 	.word	0x00000008
.L_35:


//--------------------- .nv.callgraph             --------------------------
	.section	.nv.callgraph,"",@"SHT_CUDA_CALLGRAPH"
	.align	4
	.sectionentsize	8
	.align		4
        /*0000*/ 	.word	0x00000000
	.align		4
        /*0004*/ 	.word	0xffffffff
	.align		4
        /*0008*/ 	.word	0x00000000
	.align		4
        /*000c*/ 	.word	0xfffffffe
	.align		4
        /*0010*/ 	.word	0x00000000
	.align		4
        /*0014*/ 	.word	0xfffffffd
	.align		4
        /*0018*/ 	.word	0x00000000
	.align		4
        /*001c*/ 	.word	0xfffffffc


//--------------------- .nv.constant4             --------------------------
	.section	.nv.constant4,"a",@progbits
	.align	8
	.align		8
.nv.constant4:
        /*0000*/ 	.dword	_$_str
	.align		8
        /*0008*/ 	.dword	_$_str_$_2


//--------------------- .text.triton_poi_fused__native_batch_norm_legit_no_training_convolution_hardtanh_50 --------------------------
	.section	.text.triton_poi_fused__native_batch_norm_legit_no_training_convolution_hardtanh_50,"ax",@progbits
	.align	128
        .global         triton_poi_fused__native_batch_norm_legit_no_training_convolution_hardtanh_50
        .type           triton_poi_fused__native_batch_norm_legit_no_training_convolution_hardtanh_50,@function
        .size           triton_poi_fused__native_batch_norm_legit_no_training_convolution_hardtanh_50,(.L_x_1 - triton_poi_fused__native_batch_norm_legit_no_training_convolution_hardtanh_50)
        .other          triton_poi_fused__native_batch_norm_legit_no_training_convolution_hardtanh_50,@"STO_CUDA_ENTRY STV_DEFAULT"
triton_poi_fused__native_batch_norm_legit_no_training_convolution_hardtanh_50:
.text.triton_poi_fused__native_batch_norm_legit_no_training_convolution_hardtanh_50:
[----:B------:R-:W0:Y:S01]  /*0000*/  LDC R1, c[0x0][0x28] ;  /* 0x00000a00ff017b82 */ /* 0x000e220000000800 */
[----:B------:R-:W1:Y:S07]  /*0010*/  S2R R0, SR_TID.X ;  /* 0x0000000000007919 */ /* 0x000e6e0000002100 */
[----:B------:R-:W2:Y:S01]  /*0020*/  LDC.64 R2, c[0x0][0x228] ;  /* 0x00008a00ff027b82 */ /* 0x000ea20000000a00 */
[----:B------:R-:W-:Y:S01]  /*0030*/  CS2R R6, SRZ ;  /* 0x0000000000067805 */ /* 0x000fe2000001ff00 */
[----:B------:R-:W-:Y:S01]  /*0040*/  ULDC.64 UR4, c[0x0][0x208] ;  /* 0x0000820000047ab9 */ /* 0x000fe20000000a00 */
[----:B------:R-:W3:Y:S05]  /*0050*/  S2R R5, SR_CTAID.X ;  /* 0x0000000000057919 */ /* 0x000eea0000002500 */
[----:B------:R-:W4:Y:S08]  /*0060*/  LDC.64 R16, c[0x0][0x218] ;  /* 0x00008600ff107b82 */ /* 0x000f300000000a00 */
[----:B------:R-:W5:Y:S08]  /*0070*/  LDC.64 R18, c[0x0][0x220] ;  /* 0x00008800ff127b82 */ /* 0x000f700000000a00 */
[----:B------:R-:W5:Y:S01]  /*0080*/  LDC.64 R20, c[0x0][0x230] ;  /* 0x00008c00ff147b82 */ /* 0x000f620000000a00 */
[----:B-1----:R-:W-:-:S07]  /*0090*/  SHF.L.U32 R0, R0, 0x1, RZ ;  /* 0x0000000100007819 */ /* 0x002fce00000006ff */
[----:B------:R-:W1:Y:S01]  /*00a0*/  LDC.64 R14, c[0x0][0x238] ;  /* 0x00008e00ff0e7b82 */ /* 0x000e620000000a00 */
[----:B------:R-:W-:-:S04]  /*00b0*/  LOP3.LUT R0, R0, 0xfe, RZ, 0xc0, !PT ;  /* 0x000000fe00007812 */ /* 0x000fc800078ec0ff */
[----:B---3--:R-:W-:-:S04]  /*00c0*/  LEA R0, R5, R0, 0x8 ;  /* 0x0000000005007211 */ /* 0x008fc800078e40ff */
[C---:B------:R-:W-:Y:S01]  /*00d0*/  ISETP.GE.AND P0, PT, R0.reuse, 0xcd80, PT ;  /* 0x0000cd800000780c */ /* 0x040fe20003f06270 */
[----:B------:R-:W-:-:S05]  /*00e0*/  IMAD.HI R4, R0, 0x4fba3d0b, RZ ;  /* 0x4fba3d0b00047827 */ /* 0x000fca00078e02ff */
[----:B------:R-:W-:-:S04]  /*00f0*/  SHF.R.U32.HI R5, RZ, 0x1f, R4 ;  /* 0x0000001fff057819 */ /* 0x000fc80000011604 */
[----:B------:R-:W-:-:S05]  /*0100*/  LEA.HI.SX32 R5, R4, R5, 0x18 ;  /* 0x0000000504057211 */ /* 0x000fca00078fc2ff */
[----:B------:R-:W-:Y:S02]  /*0110*/  IMAD R12, R5, -0x336, R0 ;  /* 0xfffffcca050c7824 */ /* 0x000fe400078e0200 */
[----:B------:R-:W3:Y:S02]  /*0120*/  LDC.64 R4, c[0x0][0x210] ;  /* 0x00008400ff047b82 */ /* 0x000ee40000000a00 */
[----:B--2---:R-:W-:-:S05]  /*0130*/  IMAD.WIDE R2, R12, 0x4, R2 ;  /* 0x000000040c027825 */ /* 0x004fca00078e0202 */
[----:B------:R2:W3:Y:S01]  /*0140*/  @!P0 LDG.E.EL.64 R6, desc[UR4][R2.64] ;  /* 0x0000000402068981 */ /* 0x0004e2000c2e1b00 */
[----:B------:R-:W-:Y:S02]  /*0150*/  CS2R R8, SRZ ;  /* 0x0000000000087805 */ /* 0x000fe4000001ff00 */
[----:B------:R-:W-:Y:S01]  /*0160*/  CS2R R10, SRZ ;  /* 0x00000000000a7805 */ /* 0x000fe2000001ff00 */
[----:B----4-:R-:W-:-:S04]  /*0170*/  IMAD.WIDE R16, R12, 0x4, R16 ;  /* 0x000000040c107825 */ /* 0x010fc800078e0210 */
[C---:B-----5:R-:W-:Y:S01]  /*0180*/  IMAD.WIDE R18, R12.reuse, 0x4, R18 ;  /* 0x000000040c127825 */ /* 0x060fe200078e0212 */
[----:B------:R4:W5:Y:S01]  /*0190*/  @!P0 LDG.E.EL.64 R8, desc[UR4][R16.64] ;  /* 0x0000000410088981 */ /* 0x000962000c2e1b00 */
[----:B--2---:R-:W-:Y:S02]  /*01a0*/  CS2R R2, SRZ ;  /* 0x0000000000027805 */ /* 0x004fe4000001ff00 */
[----:B0-----:R-:W-:-:S04]  /*01b0*/  IMAD.WIDE R20, R12, 0x4, R20 ;  /* 0x000000040c147825 */ /* 0x001fc800078e0214 */
[----:B-1----:R-:W-:Y:S01]  /*01c0*/  IMAD.WIDE R22, R12, 0x4, R14 ;  /* 0x000000040c167825 */ /* 0x002fe200078e020e */
[----:B------:R-:W2:Y:S03]  /*01d0*/  @!P0 LDG.E.EL.64 R2, desc[UR4][R18.64] ;  /* 0x0000000412028981 */ /* 0x000ea6000c2e1b00 */
[----:B---3--:R-:W-:-:S05]  /*01e0*/  IMAD.WIDE R4, R0, 0x4, R4 ;  /* 0x0000000400047825 */ /* 0x008fca00078e0204 */
[----:B------:R-:W5:Y:S01]  /*01f0*/  @!P0 LDG.E.64 R10, desc[UR4][R4.64] ;  /* 0x00000004040a8981 */ /* 0x000f62000c1e1b00 */
[----:B------:R-:W-:Y:S02]  /*0200*/  CS2R R12, SRZ ;  /* 0x00000000000c7805 */ /* 0x000fe4000001ff00 */
[----:B------:R-:W-:-:S04]  /*0210*/  CS2R R14, SRZ ;  /* 0x00000000000e7805 */ /* 0x000fc8000001ff00 */
[----:B------:R-:W3:Y:S04]  /*0220*/  @!P0 LDG.E.EL.64 R12, desc[UR4][R20.64] ;  /* 0x00000004140c8981 */ /* 0x000ee8000c2e1b00 */
[----:B------:R-:W3:Y:S01]  /*0230*/  @!P0 LDG.E.EL.64 R14, desc[UR4][R22.64] ;  /* 0x00000004160e8981 */ /* 0x000ee2000c2e1b00 */
[----:B------:R-:W-:Y:S01]  /*0240*/  FADD R6, R6, 9.9999997473787516356e-06 ;  /* 0x3727c5ac06067421 */ /* 0x000fe20000000000 */
[----:B------:R-:W-:-:S03]  /*0250*/  FADD R7, R7, 9.9999997473787516356e-06 ;  /* 0x3727c5ac07077421 */ /* 0x000fc60000000000 */
[----:B----4-:R-:W0:Y:S08]  /*0260*/  MUFU.SQRT R16, R6 ;  /* 0x0000000600107308 */ /* 0x010e300000002000 */
[----:B------:R-:W1:Y:S01]  /*0270*/  MUFU.SQRT R17, R7 ;  /* 0x0000000700117308 */ /* 0x000e620000002000 */
[C---:B0-----:R-:W-:Y:S02]  /*0280*/  FSETP.GT.AND P1, PT, R16.reuse, 8.50705917302346158658e+37, PT ;  /* 0x7e8000001000780b */ /* 0x041fe40003f24000 */
[----:B------:R-:W-:-:S02]  /*0290*/  FSETP.GEU.AND P3, PT, R16, 1.175494350822287508e-38, PT ;  /* 0x008000001000780b */ /* 0x000fc40003f6e000 */
[C---:B-1----:R-:W-:Y:S02]  /*02a0*/  FSETP.GT.AND P2, PT, R17.reuse, 8.50705917302346158658e+37, PT ;  /* 0x7e8000001100780b */ /* 0x042fe40003f44000 */
[----:B------:R-:W-:-:S07]  /*02b0*/  FSETP.GEU.AND P4, PT, R17, 1.175494350822287508e-38, PT ;  /* 0x008000001100780b */ /* 0x000fce0003f8e000 */
[----:B------:R-:W-:Y:S01]  /*02c0*/  @P1 FMUL R16, R16, 0.25 ;  /* 0x3e80000010101820 */ /* 0x000fe20000400000 */
[----:B------:R-:W-:-:S03]  /*02d0*/  HFMA2.MMA R6, -RZ, RZ, 1.625, 0 ;  /* 0x3e800000ff067435 */ /* 0x000fc600000001ff */
[----:B------:R-:W-:Y:S01]  /*02e0*/  @!P3 FMUL R16, R16, 16777216 ;  /* 0x4b8000001010b820 */ /* 0x000fe20000400000 */
[----:B------:R-:W-:-:S04]  /*02f0*/  @P2 FMUL R17, R17, 0.25 ;  /* 0x3e80000011112820 */ /* 0x000fc80000400000 */
[----:B------:R-:W-:Y:S01]  /*0300*/  @!P4 FMUL R17, R17, 16777216 ;  /* 0x4b8000001111c820 */ /* 0x000fe20000400000 */
[----:B------:R-:W0:Y:S01]  /*0310*/  MUFU.RCP R16, R16 ;  /* 0x0000001000107308 */ /* 0x000e220000001000 */
[----:B------:R-:W-:-:S07]  /*0320*/  FSEL R7, R6, 1, P1 ;  /* 0x3f80000006077808 */ /* 0x000fce0000800000 */
[----:B------:R-:W1:Y:S01]  /*0330*/  MUFU.RCP R17, R17 ;  /* 0x0000001100117308 */ /* 0x000e620000001000 */
[----:B------:R-:W-:Y:S01]  /*0340*/  FSEL R6, R6, 1, P2 ;  /* 0x3f80000006067808 */ /* 0x000fe20001000000 */
[----:B------:R-:W-:Y:S01]  /*0350*/  @!P3 FMUL R7, R7, 16777216 ;  /* 0x4b8000000707b820 */ /* 0x000fe20000400000 */
[----:B-----5:R-:W-:Y:S01]  /*0360*/  FADD R8, R8, R10 ;  /* 0x0000000a08087221 */ /* 0x020fe20000000000 */
[----:B------:R-:W-:Y:S02]  /*0370*/  FADD R9, R9, R11 ;  /* 0x0000000b09097221 */ /* 0x000fe40000000000 */
[----:B------:R-:W-:Y:S01]  /*0380*/  @!P4 FMUL R6, R6, 16777216 ;  /* 0x4b8000000606c820 */ /* 0x000fe20000400000 */
[----:B0-----:R-:W-:Y:S01]  /*0390*/  FMUL R7, R16, R7 ;  /* 0x0000000710077220 */ /* 0x001fe20000400000 */
[----:B--2---:R-:W-:Y:S01]  /*03a0*/  FADD R2, R8, -R2 ;  /* 0x8000000208027221 */ /* 0x004fe20000000000 */
[----:B------:R-:W-:Y:S01]  /*03b0*/  FADD R3, R9, -R3 ;  /* 0x8000000309037221 */ /* 0x000fe20000000000 */
[----:B-1----:R-:W-:-:S02]  /*03c0*/  FMUL R6, R17, R6 ;  /* 0x0000000611067220 */ /* 0x002fc40000400000 */
[----:B------:R-:W-:Y:S02]  /*03d0*/  FMUL R7, R2, R7 ;  /* 0x0000000702077220 */ /* 0x000fe40000400000 */
[----:B------:R-:W-:Y:S02]  /*03e0*/  FMUL R6, R3, R6 ;  /* 0x0000000603067220 */ /* 0x000fe40000400000 */
[----:B---3--:R-:W-:Y:S01]  /*03f0*/  FFMA R7, R7, R12, R14 ;  /* 0x0000000c07077223 */ /* 0x008fe2000000000e */
[----:B------:R-:W0:Y:S01]  /*0400*/  LDC.64 R2, c[0x0][0x240] ;  /* 0x00009000ff027b82 */ /* 0x000e220000000a00 */
[----:B------:R-:W-:-:S03]  /*0410*/  FFMA R6, R6, R13, R15 ;  /* 0x0000000d06067223 */ /* 0x000fc6000000000f */
[C---:B------:R-:W-:Y:S02]  /*0420*/  FSETP.GTU.AND P1, PT, R7.reuse, RZ, PT ;  /* 0x000000ff0700720b */ /* 0x040fe40003f2c000 */
[C---:B------:R-:W-:Y:S02]  /*0430*/  FSETP.GTU.AND P2, PT, R6.reuse, RZ, PT ;  /* 0x000000ff0600720b */ /* 0x040fe40003f4c000 */
[----:B------:R-:W-:Y:S02]  /*0440*/  FSEL R10, R7, RZ, P1 ;  /* 0x000000ff070a7208 */ /* 0x000fe40000800000 */
[----:B------:R-:W-:Y:S02]  /*0450*/  FSEL R11, R6, RZ, P2 ;  /* 0x000000ff060b7208 */ /* 0x000fe40001000000 */
[C---:B------:R-:W-:Y:S02]  /*0460*/  FSETP.GEU.AND P1, PT, R10.reuse, 6, PT ;  /* 0x40c000000a00780b */ /* 0x040fe40003f2e000 */
[----:B------:R-:W-:Y:S01]  /*0470*/  FSETP.GEU.AND P2, PT, R11, 6, PT ;  /* 0x40c000000b00780b */ /* 0x000fe20003f4e000 */
[----:B------:R1:W-:Y:S01]  /*0480*/  @!P0 STG.E.64 desc[UR4][R4.64], R8 ;  /* 0x0000000804008986 */ /* 0x0003e2000c101b04 */
[----:B------:R-:W-:-:S02]  /*0490*/  FSETP.NAN.AND P3, PT, R10, R10, PT ;  /* 0x0000000a0a00720b */ /* 0x000fc40003f68000 */
[----:B------:R-:W-:Y:S01]  /*04a0*/  FSETP.NAN.AND P4, PT, R11, R11, PT ;  /* 0x0000000b0b00720b */ /* 0x000fe20003f88000 */
[----:B0-----:R-:W-:-:S06]  /*04b0*/  IMAD.WIDE R2, R0, 0x4, R2 ;  /* 0x0000000400027825 */ /* 0x001fcc00078e0202 */
[----:B------:R-:W-:Y:S02]  /*04c0*/  @P1 SEL R10, R10, 0x40c00000, P3 ;  /* 0x40c000000a0a1807 */ /* 0x000fe40001800000 */
[----:B------:R-:W-:Y:S01]  /*04d0*/  @P2 SEL R11, R11, 0x40c00000, P4 ;  /* 0x40c000000b0b2807 */ /* 0x000fe20002000000 */
[----:B------:R-:W-:Y:S06]  /*04e0*/  @P0 EXIT ;  /* 0x000000000000094d */ /* 0x000fec0003800000 */
[----:B------:R-:W-:Y:S01]  /*04f0*/  STG.E.64 desc[UR4][R2.64], R10 ;  /* 0x0000000a02007986 */ /* 0x000fe2000c101b04 */
[----:B------:R-:W-:Y:S05]  /*0500*/  EXIT ;  /* 0x000000000000794d */ /* 0x000fea0003800000 */
.L_x_0:
[----:B------:R-:W-:-:S00]  /*0510*/  BRA `(.L_x_0) ;  /* 0xfffffffc00fc7947 */ /* 0x000fc0000383ffff */
[----:B------:R-:W-:-:S00]  /*0520*/  NOP ;  /* 0x0000000000007918 */ /* 0x000fc00000000000 */
        /* <DEDUP_REMOVED lines=13> */
.L_x_1:


//--------------------- .nv.global.init           --------------------------
	.section	.nv.global.init,"aw",@progbits
.nv.global.init:
	.type		_$_str,@object
	.size		_$_str,(_$_str_$_2 - _$_str)
_$_str:
        /*0000*/ 	.byte	0x5f, 0x5f, 0x43, 0x55, 0x44, 0x41, 0x5f, 0x46, 0x54, 0x5a, 0x00
	.type		_$_str_$_2,@object
	.size		_$_str_$_2,(.L_1 - _$_str_$_2)
_$_str_$_2:
        /*000b*/ 	.byte	0x5f, 0x5f, 0x43, 0x55, 0x44, 0x41, 0x5f, 0x50, 0x52, 0x45, 0x43, 0x5f, 0x53, 0x51, 0x52, 0x54
        /*001b*/ 	.byte	0x00
.L_1:


//--------------------- .nv.constant0.triton_poi_fused__native_batch_norm_legit_no_training_convolution_hardtanh_50 --------------------------
	.section	.nv.constant0.triton_poi_fused__native_batch_norm_legit_no_training_convolution_hardtanh_50,"a",@progbits
	.sectionflags	@""
	.align	4
.nv.constant0.triton_poi_fused__native_batch_norm_legit_no_training_convolution_hardtanh_50:
	.zero		588
